//
// Generated by NVIDIA NVVM Compiler
//
// Compiler Build ID: CL-36424714
// Cuda compilation tools, release 13.0, V13.0.88
// Based on NVVM 20.0.0
//

.version 9.0
.target sm_100
.address_size 64

	// .globl	_Z4fillPd

.visible .entry _Z4fillPd(
	.param .u64 .ptr .align 1 _Z4fillPd_param_0
)
{
	.reg .pred 	%p<7>;
	.reg .b16 	%rs<12>;
	.reg .b32 	%r<6>;
	.reg .b64 	%rd<6>;
	.reg .b64 	%fd<5>;

	ld.param.u64 	%rd2, [_Z4fillPd_param_0];
	mov.u32 	%r1, %ctaid.x;
	add.s32 	%r2, %r1, -13081;
	setp.lt.u32 	%p1, %r2, -12961;
	mul.lo.s32 	%r3, %r1, -286331153;
	shf.l.wrap.b32 	%r4, %r3, %r3, 29;
	setp.lt.u32 	%p2, %r4, 35791395;
	or.pred  	%p3, %p1, %p2;
	mov.f64 	%fd4, 0d4022000000000000;
	@%p3 bra 	$L__BB0_2;
	cvt.u16.u32 	%rs1, %r1;
	mad.lo.s16 	%rs2, %rs1, -4369, -4377;
	shl.b16 	%rs3, %rs2, 13;
	shr.u16 	%rs4, %rs2, 3;
	or.b16  	%rs5, %rs4, %rs3;
	setp.lt.u16 	%p4, %rs5, 547;
	selp.f64 	%fd4, 0d4022000000000000, 0d3FF0000000000000, %p4;
$L__BB0_2:
	cvta.to.global.u64 	%rd3, %rd2;
	mul.wide.u32 	%rd4, %r1, 8;
	add.s64 	%rd1, %rd3, %rd4;
	st.global.f64 	[%rd1], %fd4;
	add.s32 	%r5, %r1, -4801;
	setp.gt.u32 	%p5, %r5, 3598;
	@%p5 bra 	$L__BB0_5;
	cvt.u16.u32 	%rs6, %r1;
	mul.hi.u16 	%rs7, %rs6, -30583;
	shr.u16 	%rs8, %rs7, 6;
	mul.lo.s16 	%rs9, %rs8, 120;
	sub.s16 	%rs10, %rs6, %rs9;
	add.s16 	%rs11, %rs10, -40;
	setp.gt.u16 	%p6, %rs11, 39;
	@%p6 bra 	$L__BB0_5;
	mov.b64 	%rd5, 0;
	st.global.u64 	[%rd1], %rd5;
$L__BB0_5:
	ret;

}
	// .globl	_Z7averagePdS_
.visible .entry _Z7averagePdS_(
	.param .u64 .ptr .align 1 _Z7averagePdS__param_0,
	.param .u64 .ptr .align 1 _Z7averagePdS__param_1
)
{
	.reg .pred 	%p<4>;
	.reg .b32 	%r<4>;
	.reg .b64 	%rd<13>;
	.reg .b64 	%fd<13>;

	ld.param.u64 	%rd4, [_Z7averagePdS__param_0];
	ld.param.u64 	%rd3, [_Z7averagePdS__param_1];
	cvta.to.global.u64 	%rd1, %rd4;
	mov.u32 	%r1, %ctaid.x;
	mul.wide.u32 	%rd5, %r1, 8;
	add.s64 	%rd2, %rd1, %rd5;
	ld.global.f64 	%fd12, [%rd2];
	setp.eq.f64 	%p1, %fd12, 0d0000000000000000;
	setp.eq.f64 	%p2, %fd12, 0d4022000000000000;
	or.pred  	%p3, %p1, %p2;
	@%p3 bra 	$L__BB1_2;
	ld.global.f64 	%fd4, [%rd2+8];
	add.f64 	%fd5, %fd12, %fd4;
	add.s32 	%r2, %r1, -1;
	mul.wide.u32 	%rd6, %r2, 8;
	add.s64 	%rd7, %rd1, %rd6;
	ld.global.f64 	%fd6, [%rd7];
	add.f64 	%fd7, %fd5, %fd6;
	add.s32 	%r3, %r1, -120;
	mul.wide.u32 	%rd8, %r3, 8;
	add.s64 	%rd9, %rd1, %rd8;
	ld.global.f64 	%fd8, [%rd9];
	add.f64 	%fd9, %fd7, %fd8;
	ld.global.f64 	%fd10, [%rd2+960];
	add.f64 	%fd11, %fd9, %fd10;
	div.rn.f64 	%fd12, %fd11, 0d4014000000000000;
$L__BB1_2:
	cvta.to.global.u64 	%rd10, %rd3;
	add.s64 	%rd12, %rd10, %rd5;
	st.global.f64 	[%rd12], %fd12;
	ret;

}


// ===== COMPILED SASS (sm_100) =====

	.target	sm_100

	.elftype	@"ET_EXEC"


//--------------------- .note.nv.tkinfo           --------------------------
	.section	.note.nv.tkinfo,"",@"SHT_NOTE"
	.sectionflags	@"SHF_NOTE_NV_TKINFO"
	.tkinfo
        /*0018*/ 	.word	0x00000002
        /*0030*/ 	.string	""
        /*0030*/ 	.string	"ptxas"
        /*0030*/ 	.string	"Cuda compilation tools, release 13.0, V13.0.88"
        /*0030*/ 	.string	"Build cuda_13.0.r13.0/compiler.36424714_0"
        /*0030*/ 	.string	"-arch sm_100 -m 64 "



//--------------------- .note.nv.cuinfo           --------------------------
	.section	.note.nv.cuinfo,"",@"SHT_NOTE"
	.sectionflags	@"SHF_NOTE_NV_CUINFO"
        /*0018*/ 	.short	0x0002
        /*001a*/ 	.short	0x0064
        /*001c*/ 	.short	0x0082
	.zero		2


//--------------------- .nv.info                  --------------------------
	.section	.nv.info,"",@"SHT_CUDA_INFO"
	.align	4


	//----- nvinfo : EIATTR_REGCOUNT
	.align		4
        /*0000*/ 	.byte	0x04, 0x2f
        /*0002*/ 	.short	(.L_1 - .L_0)
	.align		4
.L_0:
        /*0004*/ 	.word	index@(_Z4fillPd)
        /*0008*/ 	.word	0x0000000c


	//----- nvinfo : EIATTR_FRAME_SIZE
	.align		4
.L_1:
        /*000c*/ 	.byte	0x04, 0x11
        /*000e*/ 	.short	(.L_3 - .L_2)
	.align		4
.L_2:
        /*0010*/ 	.word	index@(_Z4fillPd)
        /*0014*/ 	.word	0x00000000


	//----- nvinfo : EIATTR_REGCOUNT
	.align		4
.L_3:
        /*0018*/ 	.byte	0x04, 0x2f
        /*001a*/ 	.short	(.L_5 - .L_4)
	.align		4
.L_4:
        /*001c*/ 	.word	index@(_Z7averagePdS_)
        /*0020*/ 	.word	0x00000017


	//----- nvinfo : EIATTR_FRAME_SIZE
	.align		4
.L_5:
        /*0024*/ 	.byte	0x04, 0x11
        /*0026*/ 	.short	(.L_7 - .L_6)
	.align		4
.L_6:
        /*0028*/ 	.word	index@($__internal_0_$__cuda_sm20_div_rn_f64_full)
        /*002c*/ 	.word	0x00000000


	//----- nvinfo : EIATTR_FRAME_SIZE
	.align		4
.L_7:
        /*0030*/ 	.byte	0x04, 0x11
        /*0032*/ 	.short	(.L_9 - .L_8)
	.align		4
.L_8:
        /*0034*/ 	.word	index@(_Z7averagePdS_)
        /*0038*/ 	.word	0x00000000


	//----- nvinfo : EIATTR_MIN_STACK_SIZE
	.align		4
.L_9:
        /*003c*/ 	.byte	0x04, 0x12
        /*003e*/ 	.short	(.L_11 - .L_10)
	.align		4
.L_10:
        /*0040*/ 	.word	index@(_Z7averagePdS_)
        /*0044*/ 	.word	0x00000000


	//----- nvinfo : EIATTR_MIN_STACK_SIZE
	.align		4
.L_11:
        /*0048*/ 	.byte	0x04, 0x12
        /*004a*/ 	.short	(.L_13 - .L_12)
	.align		4
.L_12:
        /*004c*/ 	.word	index@(_Z4fillPd)
        /*0050*/ 	.word	0x00000000
.L_13:


//--------------------- .nv.compat                --------------------------
	.section	.nv.compat,"",@"SHT_CUDA_COMPAT_INFO"
	.align	4
        /*0000*/ 	.byte	0x02, 0x09, 0x00, 0x00, 0x02, 0x02, 0x01, 0x00, 0x02, 0x05, 0x05, 0x00, 0x03, 0x07, 0x01, 0x01
        /*0010*/ 	.byte	0x02, 0x03, 0x00, 0x00, 0x02, 0x06, 0x01, 0x00, 0x04, 0x0b, 0x08, 0x00, 0x01, 0x00, 0x00, 0x00
        /*0020*/ 	.byte	0x00, 0x00, 0x00, 0x00


//--------------------- .nv.info._Z7averagePdS_   --------------------------
	.section	.nv.info._Z7averagePdS_,"",@"SHT_CUDA_INFO"
	.sectionflags	@""
	.align	4


	//----- nvinfo : EIATTR_CUDA_API_VERSION
	.align		4
        /*0000*/ 	.byte	0x04, 0x37
        /*0002*/ 	.short	(.L_15 - .L_14)
.L_14:
        /*0004*/ 	.word	0x00000082


	//----- nvinfo : EIATTR_KPARAM_INFO
	.align		4
.L_15:
        /*0008*/ 	.byte	0x04, 0x17
        /*000a*/ 	.short	(.L_17 - .L_16)
.L_16:
        /*000c*/ 	.word	0x00000000
        /*0010*/ 	.short	0x0001
        /*0012*/ 	.short	0x0008
        /*0014*/ 	.byte	0x00, 0xf5, 0x21, 0x00


	//----- nvinfo : EIATTR_KPARAM_INFO
	.align		4
.L_17:
        /*0018*/ 	.byte	0x04, 0x17
        /*001a*/ 	.short	(.L_19 - .L_18)
.L_18:
        /*001c*/ 	.word	0x00000000
        /*0020*/ 	.short	0x0000
        /*0022*/ 	.short	0x0000
        /*0024*/ 	.byte	0x00, 0xf5, 0x21, 0x00


	//----- nvinfo : EIATTR_SPARSE_MMA_MASK
	.align		4
.L_19:
        /*0028*/ 	.byte	0x03, 0x50
        /*002a*/ 	.short	0x0000


	//----- nvinfo : EIATTR_MAXREG_COUNT
	.align		4
        /*002c*/ 	.byte	0x03, 0x1b
        /*002e*/ 	.short	0x00ff


	//----- nvinfo : EIATTR_MERCURY_ISA_VERSION
	.align		4
        /*0030*/ 	.byte	0x03, 0x5f
        /*0032*/ 	.short	0x0101


	//----- nvinfo : EIATTR_VRC_CTA_INIT_COUNT
	.align		4
        /*0034*/ 	.byte	0x02, 0x4a
	.zero		1
	.zero		1


	//----- nvinfo : EIATTR_EXIT_INSTR_OFFSETS
	.align		4
        /*0038*/ 	.byte	0x04, 0x1c
        /*003a*/ 	.short	(.L_21 - .L_20)


	//   ....[0]....
.L_20:
        /*003c*/ 	.word	0x000002c0


	//----- nvinfo : EIATTR_CRS_STACK_SIZE
	.align		4
.L_21:
        /*0040*/ 	.byte	0x04, 0x1e
        /*0042*/ 	.short	(.L_23 - .L_22)
.L_22:
        /*0044*/ 	.word	0x00000000


	//----- nvinfo : EIATTR_CBANK_PARAM_SIZE
	.align		4
.L_23:
        /*0048*/ 	.byte	0x03, 0x19
        /*004a*/ 	.short	0x0010


	//----- nvinfo : EIATTR_PARAM_CBANK
	.align		4
        /*004c*/ 	.byte	0x04, 0x0a
        /*004e*/ 	.short	(.L_25 - .L_24)
	.align		4
.L_24:
        /*0050*/ 	.word	index@(.nv.constant0._Z7averagePdS_)
        /*0054*/ 	.short	0x0380
        /*0056*/ 	.short	0x0010


	//----- nvinfo : EIATTR_SW_WAR
	.align		4
.L_25:
        /*0058*/ 	.byte	0x04, 0x36
        /*005a*/ 	.short	(.L_27 - .L_26)
.L_26:
        /*005c*/ 	.word	0x00000008
.L_27:


//--------------------- .nv.info._Z4fillPd        --------------------------
	.section	.nv.info._Z4fillPd,"",@"SHT_CUDA_INFO"
	.sectionflags	@""
	.align	4


	//----- nvinfo : EIATTR_CUDA_API_VERSION
	.align		4
        /*0000*/ 	.byte	0x04, 0x37
        /*0002*/ 	.short	(.L_29 - .L_28)
.L_28:
        /*0004*/ 	.word	0x00000082


	//----- nvinfo : EIATTR_KPARAM_INFO
	.align		4
.L_29:
        /*0008*/ 	.byte	0x04, 0x17
        /*000a*/ 	.short	(.L_31 - .L_30)
.L_30:
        /*000c*/ 	.word	0x00000000
        /*0010*/ 	.short	0x0000
        /*0012*/ 	.short	0x0000
        /*0014*/ 	.byte	0x00, 0xf5, 0x21, 0x00


	//----- nvinfo : EIATTR_SPARSE_MMA_MASK
	.align		4
.L_31:
        /*0018*/ 	.byte	0x03, 0x50
        /*001a*/ 	.short	0x0000


	//----- nvinfo : EIATTR_MAXREG_COUNT
	.align		4
        /*001c*/ 	.byte	0x03, 0x1b
        /*001e*/ 	.short	0x00ff


	//----- nvinfo : EIATTR_MERCURY_ISA_VERSION
	.align		4
        /*0020*/ 	.byte	0x03, 0x5f
        /*0022*/ 	.short	0x0101


	//----- nvinfo : EIATTR_VRC_CTA_INIT_COUNT
	.align		4
        /*0024*/ 	.byte	0x02, 0x4a
	.zero		1
	.zero		1


	//----- nvinfo : EIATTR_EXIT_INSTR_OFFSETS
	.align		4
        /*0028*/ 	.byte	0x04, 0x1c
        /*002a*/ 	.short	(.L_33 - .L_32)


	//   ....[0]....
.L_32:
        /*002c*/ 	.word	0x000001c0


	//   ....[1]....
        /*0030*/ 	.word	0x00000270


	//   ....[2]....
        /*0034*/ 	.word	0x00000290


	//----- nvinfo : EIATTR_CBANK_PARAM_SIZE
	.align		4
.L_33:
        /*0038*/ 	.byte	0x03, 0x19
        /*003a*/ 	.short	0x0008


	//----- nvinfo : EIATTR_PARAM_CBANK
	.align		4
        /*003c*/ 	.byte	0x04, 0x0a
        /*003e*/ 	.short	(.L_35 - .L_34)
	.align		4
.L_34:
        /*0040*/ 	.word	index@(.nv.constant0._Z4fillPd)
        /*0044*/ 	.short	0x0380
        /*0046*/ 	.short	0x0008


	//----- nvinfo : EIATTR_SW_WAR
	.align		4
.L_35:
        /*0048*/ 	.byte	0x04, 0x36
        /*004a*/ 	.short	(.L_37 - .L_36)
.L_36:
        /*004c*/ 	.word	0x00000008
.L_37:


//--------------------- .nv.callgraph             --------------------------
	.section	.nv.callgraph,"",@"SHT_CUDA_CALLGRAPH"
	.align	4
	.sectionentsize	8
	.align		4
        /*0000*/ 	.word	0x00000000
	.align		4
        /*0004*/ 	.word	0xffffffff
	.align		4
        /*0008*/ 	.word	0x00000000
	.align		4
        /*000c*/ 	.word	0xfffffffe
	.align		4
        /*0010*/ 	.word	0x00000000
	.align		4
        /*0014*/ 	.word	0xfffffffd
	.align		4
        /*0018*/ 	.word	0x00000000
	.align		4
        /*001c*/ 	.word	0xfffffffc


//--------------------- .text._Z7averagePdS_      --------------------------
	.section	.text._Z7averagePdS_,"ax",@progbits
	.align	128
        .global         _Z7averagePdS_
        .type           _Z7averagePdS_,@function
        .size           _Z7averagePdS_,(.L_x_8 - _Z7averagePdS_)
        .other          _Z7averagePdS_,@"STO_CUDA_ENTRY STV_DEFAULT"
_Z7averagePdS_:
.text._Z7averagePdS_:
[----:B------:R-:W-:Y:S01]  /*0000*/  LDC R1, c[0x0][0x37c] ;  /* 0x0000df00ff017b82 */ /* 0x000fe20000000800 */
[----:B------:R-:W0:Y:S07]  /*0010*/  S2R R0, SR_CTAID.X ;  /* 0x0000000000007919 */ /* 0x000e2e0000002500 */
[----:B------:R-:W0:Y:S01]  /*0020*/  LDC.64 R12, c[0x0][0x380] ;  /* 0x0000e000ff0c7b82 */ /* 0x000e220000000a00 */
[----:B------:R-:W1:Y:S01]  /*0030*/  LDCU.64 UR4, c[0x0][0x358] ;  /* 0x00006b00ff0477ac */ /* 0x000e620008000a00 */
[----:B0-----:R-:W-:-:S05]  /*0040*/  IMAD.WIDE.U32 R10, R0, 0x8, R12 ;  /* 0x00000008000a7825 */ /* 0x001fca00078e000c */
[----:B-1----:R-:W2:Y:S02]  /*0050*/  LDG.E.64 R4, desc[UR4][R10.64] ;  /* 0x000000040a047981 */ /* 0x002ea4000c1e1b00 */
[----:B--2---:R-:W-:-:S06]  /*0060*/  DSETP.NEU.AND P0, PT, R4, 9, PT ;  /* 0x402200000400742a */ /* 0x004fcc0003f0d000 */
[----:B------:R-:W-:-:S14]  /*0070*/  DSETP.EQ.OR P0, PT, R4, RZ, !P0 ;  /* 0x000000ff0400722a */ /* 0x000fdc0004702400 */
[----:B------:R-:W-:Y:S05]  /*0080*/  @P0 BRA `(.L_x_0) ;  /* 0x0000000000800947 */ /* 0x000fea0003800000 */
[C---:B------:R-:W-:Y:S01]  /*0090*/  VIADD R9, R0.reuse, 0xffffffff ;  /* 0xffffffff00097836 */ /* 0x040fe20000000000 */
[----:B------:R-:W2:Y:S01]  /*00a0*/  LDG.E.64 R6, desc[UR4][R10.64+0x8] ;  /* 0x000008040a067981 */ /* 0x000ea2000c1e1b00 */
[----:B------:R-:W-:Y:S02]  /*00b0*/  VIADD R3, R0, 0xffffff88 ;  /* 0xffffff8800037836 */ /* 0x000fe40000000000 */
[----:B------:R-:W-:-:S04]  /*00c0*/  IMAD.WIDE.U32 R8, R9, 0x8, R12 ;  /* 0x0000000809087825 */ /* 0x000fc800078e000c */
[----:B------:R-:W-:Y:S02]  /*00d0*/  IMAD.WIDE.U32 R12, R3, 0x8, R12 ;  /* 0x00000008030c7825 */ /* 0x000fe400078e000c */
[----:B------:R-:W3:Y:S04]  /*00e0*/  LDG.E.64 R8, desc[UR4][R8.64] ;  /* 0x0000000408087981 */ /* 0x000ee8000c1e1b00 */
[----:B------:R-:W4:Y:S04]  /*00f0*/  LDG.E.64 R12, desc[UR4][R12.64] ;  /* 0x000000040c0c7981 */ /* 0x000f28000c1e1b00 */
[----:B------:R-:W5:Y:S01]  /*0100*/  LDG.E.64 R2, desc[UR4][R10.64+0x3c0] ;  /* 0x0003c0040a027981 */ /* 0x000f62000c1e1b00 */
[----:B------:R-:W0:Y:S01]  /*0110*/  MUFU.RCP64H R15, 5 ;  /* 0x40140000000f7908 */ /* 0x000e220000001800 */
[----:B------:R-:W-:-:S02]  /*0120*/  IMAD.MOV.U32 R18, RZ, RZ, 0x0 ;  /* 0x00000000ff127424 */ /* 0x000fc400078e00ff */
[----:B------:R-:W-:Y:S02]  /*0130*/  IMAD.MOV.U32 R19, RZ, RZ, 0x40140000 ;  /* 0x40140000ff137424 */ /* 0x000fe400078e00ff */
[----:B------:R-:W-:-:S06]  /*0140*/  IMAD.MOV.U32 R14, RZ, RZ, 0x1 ;  /* 0x00000001ff0e7424 */ /* 0x000fcc00078e00ff */
[----:B0-----:R-:W-:-:S08]  /*0150*/  DFMA R16, R14, -R18, 1 ;  /* 0x3ff000000e10742b */ /* 0x001fd00000000812 */
[----:B------:R-:W-:-:S08]  /*0160*/  DFMA R16, R16, R16, R16 ;  /* 0x000000101010722b */ /* 0x000fd00000000010 */
[----:B------:R-:W-:Y:S02]  /*0170*/  DFMA R16, R14, R16, R14 ;  /* 0x000000100e10722b */ /* 0x000fe4000000000e */
[----:B--2---:R-:W-:-:S06]  /*0180*/  DADD R6, R4, R6 ;  /* 0x0000000004067229 */ /* 0x004fcc0000000006 */
[----:B------:R-:W-:Y:S02]  /*0190*/  DFMA R4, R16, -R18, 1 ;  /* 0x3ff000001004742b */ /* 0x000fe40000000812 */
[----:B---3--:R-:W-:-:S06]  /*01a0*/  DADD R6, R6, R8 ;  /* 0x0000000006067229 */ /* 0x008fcc0000000008 */
[----:B------:R-:W-:Y:S02]  /*01b0*/  DFMA R4, R16, R4, R16 ;  /* 0x000000041004722b */ /* 0x000fe40000000010 */
[----:B----4-:R-:W-:-:S08]  /*01c0*/  DADD R6, R6, R12 ;  /* 0x0000000006067229 */ /* 0x010fd0000000000c */
[----:B-----5:R-:W-:-:S08]  /*01d0*/  DADD R12, R6, R2 ;  /* 0x00000000060c7229 */ /* 0x020fd00000000002 */
[----:B------:R-:W-:Y:S02]  /*01e0*/  DMUL R2, R12, R4 ;  /* 0x000000040c027228 */ /* 0x000fe40000000000 */
[----:B------:R-:W-:-:S06]  /*01f0*/  FSETP.GEU.AND P1, PT, |R13|, 6.5827683646048100446e-37, PT ;  /* 0x036000000d00780b */ /* 0x000fcc0003f2e200 */
[----:B------:R-:W-:-:S08]  /*0200*/  DFMA R6, R2, -5, R12 ;  /* 0xc01400000206782b */ /* 0x000fd0000000000c */
[----:B------:R-:W-:-:S10]  /*0210*/  DFMA R2, R4, R6, R2 ;  /* 0x000000060402722b */ /* 0x000fd40000000002 */
[----:B------:R-:W-:-:S05]  /*0220*/  FFMA R4, RZ, 2.3125, R3 ;  /* 0x40140000ff047823 */ /* 0x000fca0000000003 */
[----:B------:R-:W-:-:S13]  /*0230*/  FSETP.GT.AND P0, PT, |R4|, 1.469367938527859385e-39, PT ;  /* 0x001000000400780b */ /* 0x000fda0003f04200 */
[----:B------:R-:W-:Y:S05]  /*0240*/  @P0 BRA P1, `(.L_x_1) ;  /* 0x0000000000080947 */ /* 0x000fea0000800000 */
[----:B------:R-:W-:-:S07]  /*0250*/  MOV R6, 0x270 ;  /* 0x0000027000067802 */ /* 0x000fce0000000f00 */
[----:B------:R-:W-:Y:S05]  /*0260*/  CALL.REL.NOINC `($__internal_0_$__cuda_sm20_div_rn_f64_full) ;  /* 0x0000000000187944 */ /* 0x000fea0003c00000 */
.L_x_1:
[----:B------:R-:W-:Y:S02]  /*0270*/  IMAD.MOV.U32 R4, RZ, RZ, R2 ;  /* 0x000000ffff047224 */ /* 0x000fe400078e0002 */
[----:B------:R-:W-:-:S07]  /*0280*/  IMAD.MOV.U32 R5, RZ, RZ, R3 ;  /* 0x000000ffff057224 */ /* 0x000fce00078e0003 */
.L_x_0:
[----:B------:R-:W0:Y:S02]  /*0290*/  LDC.64 R2, c[0x0][0x388] ;  /* 0x0000e200ff027b82 */ /* 0x000e240000000a00 */
[----:B0-----:R-:W-:-:S05]  /*02a0*/  IMAD.WIDE.U32 R2, R0, 0x8, R2 ;  /* 0x0000000800027825 */ /* 0x001fca00078e0002 */
[----:B------:R-:W-:Y:S01]  /*02b0*/  STG.E.64 desc[UR4][R2.64], R4 ;  /* 0x0000000402007986 */ /* 0x000fe2000c101b04 */
[----:B------:R-:W-:Y:S05]  /*02c0*/  EXIT ;  /* 0x000000000000794d */ /* 0x000fea0003800000 */
        .weak           $__internal_0_$__cuda_sm20_div_rn_f64_full
        .type           $__internal_0_$__cuda_sm20_div_rn_f64_full,@function
        .size           $__internal_0_$__cuda_sm20_div_rn_f64_full,(.L_x_8 - $__internal_0_$__cuda_sm20_div_rn_f64_full)
$__internal_0_$__cuda_sm20_div_rn_f64_full:
[----:B------:R-:W-:Y:S01]  /*02d0*/  IMAD.MOV.U32 R3, RZ, RZ, 0x3ff40000 ;  /* 0x3ff40000ff037424 */ /* 0x000fe200078e00ff */
[----:B------:R-:W-:Y:S01]  /*02e0*/  MOV R2, 0x0 ;  /* 0x0000000000027802 */ /* 0x000fe20000000f00 */
[----:B------:R-:W-:Y:S02]  /*02f0*/  IMAD.MOV.U32 R8, RZ, RZ, 0x1 ;  /* 0x00000001ff087424 */ /* 0x000fe400078e00ff */
[----:B------:R-:W0:Y:S01]  /*0300*/  MUFU.RCP64H R9, R3 ;  /* 0x0000000300097308 */ /* 0x000e220000001800 */
[----:B------:R-:W-:Y:S02]  /*0310*/  IMAD.MOV.U32 R5, RZ, RZ, R13 ;  /* 0x000000ffff057224 */ /* 0x000fe400078e000d */
[----:B------:R-:W-:Y:S02]  /*0320*/  IMAD.MOV.U32 R13, RZ, RZ, 0x1ca00000 ;  /* 0x1ca00000ff0d7424 */ /* 0x000fe400078e00ff */
[----:B------:R-:W-:Y:S01]  /*0330*/  IMAD.MOV.U32 R4, RZ, RZ, R12 ;  /* 0x000000ffff047224 */ /* 0x000fe200078e000c */
[C---:B------:R-:W-:Y:S01]  /*0340*/  FSETP.GEU.AND P1, PT, |R5|.reuse, 1.469367938527859385e-39, PT ;  /* 0x001000000500780b */ /* 0x040fe20003f2e200 */
[----:B------:R-:W-:Y:S01]  /*0350*/  IMAD.MOV.U32 R19, RZ, RZ, 0x40100000 ;  /* 0x40100000ff137424 */ /* 0x000fe200078e00ff */
[----:B------:R-:W-:-:S03]  /*0360*/  LOP3.LUT R7, R5, 0x7ff00000, RZ, 0xc0, !PT ;  /* 0x7ff0000005077812 */ /* 0x000fc600078ec0ff */
[----:B------:R-:W-:Y:S01]  /*0370*/  VIADD R20, R19, 0xffffffff ;  /* 0xffffffff13147836 */ /* 0x000fe20000000000 */
[----:B------:R-:W-:Y:S01]  /*0380*/  ISETP.GE.U32.AND P0, PT, R7, 0x40100000, PT ;  /* 0x401000000700780c */ /* 0x000fe20003f06070 */
[----:B------:R-:W-:-:S03]  /*0390*/  IMAD.MOV.U32 R18, RZ, RZ, R7 ;  /* 0x000000ffff127224 */ /* 0x000fc600078e0007 */
[----:B------:R-:W-:Y:S01]  /*03a0*/  SEL R13, R13, 0x63400000, !P0 ;  /* 0x634000000d0d7807 */ /* 0x000fe20004000000 */
[----:B0-----:R-:W-:-:S08]  /*03b0*/  DFMA R10, R8, -R2, 1 ;  /* 0x3ff00000080a742b */ /* 0x001fd00000000802 */
[----:B------:R-:W-:-:S08]  /*03c0*/  DFMA R10, R10, R10, R10 ;  /* 0x0000000a0a0a722b */ /* 0x000fd0000000000a */
[----:B------:R-:W-:Y:S01]  /*03d0*/  DFMA R14, R8, R10, R8 ;  /* 0x0000000a080e722b */ /* 0x000fe20000000008 */
[C-C-:B------:R-:W-:Y:S02]  /*03e0*/  @!P1 LOP3.LUT R10, R13.reuse, 0x80000000, R5.reuse, 0xf8, !PT ;  /* 0x800000000d0a9812 */ /* 0x140fe400078ef805 */
[----:B------:R-:W-:Y:S02]  /*03f0*/  LOP3.LUT R9, R13, 0x800fffff, R5, 0xf8, !PT ;  /* 0x800fffff0d097812 */ /* 0x000fe400078ef805 */
[----:B------:R-:W-:Y:S01]  /*0400*/  @!P1 LOP3.LUT R11, R10, 0x100000, RZ, 0xfc, !PT ;  /* 0x001000000a0b9812 */ /* 0x000fe200078efcff */
[----:B------:R-:W-:Y:S01]  /*0410*/  @!P1 IMAD.MOV.U32 R10, RZ, RZ, RZ ;  /* 0x000000ffff0a9224 */ /* 0x000fe200078e00ff */
[----:B------:R-:W-:Y:S01]  /*0420*/  MOV R8, R4 ;  /* 0x0000000400087202 */ /* 0x000fe20000000f00 */
[----:B------:R-:W-:-:S05]  /*0430*/  DFMA R16, R14, -R2, 1 ;  /* 0x3ff000000e10742b */ /* 0x000fca0000000802 */
[----:B------:R-:W-:-:S03]  /*0440*/  @!P1 DFMA R8, R8, 2, -R10 ;  /* 0x400000000808982b */ /* 0x000fc6000000080a */
[----:B------:R-:W-:-:S07]  /*0450*/  DFMA R16, R14, R16, R14 ;  /* 0x000000100e10722b */ /* 0x000fce000000000e */
[----:B------:R-:W-:Y:S01]  /*0460*/  @!P1 LOP3.LUT R18, R9, 0x7ff00000, RZ, 0xc0, !PT ;  /* 0x7ff0000009129812 */ /* 0x000fe200078ec0ff */
[----:B------:R-:W-:-:S04]  /*0470*/  DMUL R10, R16, R8 ;  /* 0x00000008100a7228 */ /* 0x000fc80000000000 */
[----:B------:R-:W-:-:S04]  /*0480*/  VIADD R12, R18, 0xffffffff ;  /* 0xffffffff120c7836 */ /* 0x000fc80000000000 */
[----:B------:R-:W-:Y:S01]  /*0490*/  DFMA R14, R10, -R2, R8 ;  /* 0x800000020a0e722b */ /* 0x000fe20000000008 */
[----:B------:R-:W-:-:S04]  /*04a0*/  ISETP.GT.U32.AND P0, PT, R12, 0x7feffffe, PT ;  /* 0x7feffffe0c00780c */ /* 0x000fc80003f04070 */
[----:B------:R-:W-:-:S03]  /*04b0*/  ISETP.GT.U32.OR P0, PT, R20, 0x7feffffe, P0 ;  /* 0x7feffffe1400780c */ /* 0x000fc60000704470 */
[----:B------:R-:W-:-:S10]  /*04c0*/  DFMA R10, R16, R14, R10 ;  /* 0x0000000e100a722b */ /* 0x000fd4000000000a */
[----:B------:R-:W-:Y:S05]  /*04d0*/  @P0 BRA `(.L_x_2) ;  /* 0x0000000000680947 */ /* 0x000fea0003800000 */
[----:B------:R-:W-:-:S04]  /*04e0*/  MOV R4, 0x40100000 ;  /* 0x4010000000047802 */ /* 0x000fc80000000f00 */
[----:B------:R-:W-:-:S04]  /*04f0*/  VIADDMNMX R7, R7, -R4, 0xb9600000, !PT ;  /* 0xb960000007077446 */ /* 0x000fc80007800904 */
[----:B------:R-:W-:-:S05]  /*0500*/  VIMNMX R4, PT, PT, R7, 0x46a00000, PT ;  /* 0x46a0000007047848 */ /* 0x000fca0003fe0100 */
[----:B------:R-:W-:Y:S02]  /*0510*/  IMAD.IADD R14, R4, 0x1, -R13 ;  /* 0x00000001040e7824 */ /* 0x000fe400078e0a0d */
[----:B------:R-:W-:Y:S02]  /*0520*/  IMAD.MOV.U32 R4, RZ, RZ, RZ ;  /* 0x000000ffff047224 */ /* 0x000fe400078e00ff */
[----:B------:R-:W-:-:S06]  /*0530*/  VIADD R5, R14, 0x7fe00000 ;  /* 0x7fe000000e057836 */ /* 0x000fcc0000000000 */
[----:B------:R-:W-:-:S10]  /*0540*/  DMUL R12, R10, R4 ;  /* 0x000000040a0c7228 */ /* 0x000fd40000000000 */
[----:B------:R-:W-:-:S13]  /*0550*/  FSETP.GTU.AND P0, PT, |R13|, 1.469367938527859385e-39, PT ;  /* 0x001000000d00780b */ /* 0x000fda0003f0c200 */
[----:B------:R-:W-:Y:S05]  /*0560*/  @P0 BRA `(.L_x_3) ;  /* 0x0000000000880947 */ /* 0x000fea0003800000 */
[----:B------:R-:W-:Y:S01]  /*0570*/  DFMA R2, R10, -R2, R8 ;  /* 0x800000020a02722b */ /* 0x000fe20000000008 */
[----:B------:R-:W-:-:S09]  /*0580*/  IMAD.MOV.U32 R4, RZ, RZ, RZ ;  /* 0x000000ffff047224 */ /* 0x000fd200078e00ff */
[C---:B------:R-:W-:Y:S02]  /*0590*/  FSETP.NEU.AND P0, PT, R3.reuse, RZ, PT ;  /* 0x000000ff0300720b */ /* 0x040fe40003f0d000 */
[----:B------:R-:W-:-:S04]  /*05a0*/  LOP3.LUT R2, R3, 0x40140000, RZ, 0x3c, !PT ;  /* 0x4014000003027812 */ /* 0x000fc800078e3cff */
[----:B------:R-:W-:-:S04]  /*05b0*/  LOP3.LUT R7, R2, 0x80000000, RZ, 0xc0, !PT ;  /* 0x8000000002077812 */ /* 0x000fc800078ec0ff */
[----:B------:R-:W-:-:S03]  /*05c0*/  LOP3.LUT R5, R7, R5, RZ, 0xfc, !PT ;  /* 0x0000000507057212 */ /* 0x000fc600078efcff */
[----:B------:R-:W-:Y:S05]  /*05d0*/  @!P0 BRA `(.L_x_3) ;  /* 0x00000000006c8947 */ /* 0x000fea0003800000 */
[----:B------:R-:W-:Y:S01]  /*05e0*/  IMAD.MOV R3, RZ, RZ, -R14 ;  /* 0x000000ffff037224 */ /* 0x000fe200078e0a0e */
[----:B------:R-:W-:Y:S01]  /*05f0*/  MOV R2, RZ ;  /* 0x000000ff00027202 */ /* 0x000fe20000000f00 */
[----:B------:R-:W-:-:S05]  /*0600*/  DMUL.RP R4, R10, R4 ;  /* 0x000000040a047228 */ /* 0x000fca0000008000 */
[----:B------:R-:W-:-:S05]  /*0610*/  DFMA R2, R12, -R2, R10 ;  /* 0x800000020c02722b */ /* 0x000fca000000000a */
[----:B------:R-:W-:Y:S02]  /*0620*/  LOP3.LUT R7, R5, R7, RZ, 0x3c, !PT ;  /* 0x0000000705077212 */ /* 0x000fe400078e3cff */
[----:B------:R-:W-:-:S04]  /*0630*/  IADD3 R2, PT, PT, -R14, -0x43300000, RZ ;  /* 0xbcd000000e027810 */ /* 0x000fc80007ffe1ff */
[----:B------:R-:W-:-:S04]  /*0640*/  FSETP.NEU.AND P0, PT, |R3|, R2, PT ;  /* 0x000000020300720b */ /* 0x000fc80003f0d200 */
[----:B------:R-:W-:Y:S02]  /*0650*/  FSEL R12, R4, R12, !P0 ;  /* 0x0000000c040c7208 */ /* 0x000fe40004000000 */
[----:B------:R-:W-:Y:S01]  /*0660*/  FSEL R13, R7, R13, !P0 ;  /* 0x0000000d070d7208 */ /* 0x000fe20004000000 */
[----:B------:R-:W-:Y:S06]  /*0670*/  BRA `(.L_x_3) ;  /* 0x0000000000447947 */ /* 0x000fec0003800000 */
.L_x_2:
[----:B------:R-:W-:-:S14]  /*0680*/  DSETP.NAN.AND P0, PT, R4, R4, PT ;  /* 0x000000040400722a */ /* 0x000fdc0003f08000 */
[----:B------:R-:W-:Y:S05]  /*0690*/  @P0 BRA `(.L_x_4) ;  /* 0x0000000000340947 */ /* 0x000fea0003800000 */
[----:B------:R-:W-:Y:S01]  /*06a0*/  ISETP.NE.AND P0, PT, R18, R19, PT ;  /* 0x000000131200720c */ /* 0x000fe20003f05270 */
[----:B------:R-:W-:Y:S02]  /*06b0*/  IMAD.MOV.U32 R12, RZ, RZ, 0x0 ;  /* 0x00000000ff0c7424 */ /* 0x000fe400078e00ff */
[----:B------:R-:W-:-:S10]  /*06c0*/  IMAD.MOV.U32 R13, RZ, RZ, -0x80000 ;  /* 0xfff80000ff0d7424 */ /* 0x000fd400078e00ff */
[----:B------:R-:W-:Y:S05]  /*06d0*/  @!P0 BRA `(.L_x_3) ;  /* 0x00000000002c8947 */ /* 0x000fea0003800000 */
[----:B------:R-:W-:Y:S02]  /*06e0*/  ISETP.NE.AND P0, PT, R18, 0x7ff00000, PT ;  /* 0x7ff000001200780c */ /* 0x000fe40003f05270 */
[----:B------:R-:W-:Y:S02]  /*06f0*/  LOP3.LUT R4, R5, 0x40140000, RZ, 0x3c, !PT ;  /* 0x4014000005047812 */ /* 0x000fe400078e3cff */
[----:B------:R-:W-:Y:S02]  /*0700*/  ISETP.EQ.OR P0, PT, R19, RZ, !P0 ;  /* 0x000000ff1300720c */ /* 0x000fe40004702670 */
[----:B------:R-:W-:-:S11]  /*0710*/  LOP3.LUT R13, R4, 0x80000000, RZ, 0xc0, !PT ;  /* 0x80000000040d7812 */ /* 0x000fd600078ec0ff */
[----:B------:R-:W-:Y:S01]  /*0720*/  @P0 LOP3.LUT R2, R13, 0x7ff00000, RZ, 0xfc, !PT ;  /* 0x7ff000000d020812 */ /* 0x000fe200078efcff */
[----:B------:R-:W-:Y:S02]  /*0730*/  @!P0 IMAD.MOV.U32 R12, RZ, RZ, RZ ;  /* 0x000000ffff0c8224 */ /* 0x000fe400078e00ff */
[----:B------:R-:W-:Y:S02]  /*0740*/  @P0 IMAD.MOV.U32 R12, RZ, RZ, RZ ;  /* 0x000000ffff0c0224 */ /* 0x000fe400078e00ff */
[----:B------:R-:W-:Y:S01]  /*0750*/  @P0 IMAD.MOV.U32 R13, RZ, RZ, R2 ;  /* 0x000000ffff0d0224 */ /* 0x000fe200078e0002 */
[----:B------:R-:W-:Y:S06]  /*0760*/  BRA `(.L_x_3) ;  /* 0x0000000000087947 */ /* 0x000fec0003800000 */
.L_x_4:
[----:B------:R-:W-:Y:S02]  /*0770*/  LOP3.LUT R13, R5, 0x80000, RZ, 0xfc, !PT ;  /* 0x00080000050d7812 */ /* 0x000fe400078efcff */
[----:B------:R-:W-:-:S07]  /*0780*/  MOV R12, R4 ;  /* 0x00000004000c7202 */ /* 0x000fce0000000f00 */
.L_x_3:
[----:B------:R-:W-:Y:S02]  /*0790*/  IMAD.MOV.U32 R7, RZ, RZ, 0x0 ;  /* 0x00000000ff077424 */ /* 0x000fe400078e00ff */
[----:B------:R-:W-:Y:S02]  /*07a0*/  IMAD.MOV.U32 R2, RZ, RZ, R12 ;  /* 0x000000ffff027224 */ /* 0x000fe400078e000c */
[----:B------:R-:W-:Y:S01]  /*07b0*/  IMAD.MOV.U32 R3, RZ, RZ, R13 ;  /* 0x000000ffff037224 */ /* 0x000fe200078e000d */
[----:B------:R-:W-:Y:S06]  /*07c0*/  RET.REL.NODEC R6 `(_Z7averagePdS_) ;  /* 0xfffffff8060c7950 */ /* 0x000fec0003c3ffff */
.L_x_5:
[----:B------:R-:W-:-:S00]  /*07d0*/  BRA `(.L_x_5) ;  /* 0xfffffffc00fc7947 */ /* 0x000fc0000383ffff */
[----:B------:R-:W-:-:S00]  /*07e0*/  NOP ;  /* 0x0000000000007918 */ /* 0x000fc00000000000 */
        /* <DEDUP_REMOVED lines=9> */
.L_x_8:


//--------------------- .text._Z4fillPd           --------------------------
	.section	.text._Z4fillPd,"ax",@progbits
	.align	128
        .global         _Z4fillPd
        .type           _Z4fillPd,@function
        .size           _Z4fillPd,(.L_x_10 - _Z4fillPd)
        .other          _Z4fillPd,@"STO_CUDA_ENTRY STV_DEFAULT"
_Z4fillPd:
.text._Z4fillPd:
[----:B------:R-:W-:Y:S01]  /*0000*/  LDC R1, c[0x0][0x37c] ;  /* 0x0000df00ff017b82 */ /* 0x000fe20000000800 */
[----:B------:R-:W0:Y:S07]  /*0010*/  S2R R7, SR_CTAID.X ;  /* 0x0000000000077919 */ /* 0x000e2e0000002500 */
[----:B------:R-:W1:Y:S01]  /*0020*/  LDC.64 R2, c[0x0][0x380] ;  /* 0x0000e000ff027b82 */ /* 0x000e620000000a00 */
[----:B------:R-:W2:Y:S01]  /*0030*/  LDCU.64 UR4, c[0x0][0x358] ;  /* 0x00006b00ff0477ac */ /* 0x000ea20008000a00 */
[----:B------:R-:W-:-:S02]  /*0040*/  IMAD.MOV.U32 R5, RZ, RZ, 0x40220000 ;  /* 0x40220000ff057424 */ /* 0x000fc400078e00ff */
[C---:B0-----:R-:W-:Y:S02]  /*0050*/  IMAD R0, R7.reuse, -0x11111111, RZ ;  /* 0xeeeeeeef07007824 */ /* 0x041fe400078e02ff */
[C---:B------:R-:W-:Y:S02]  /*0060*/  VIADD R4, R7.reuse, 0xffffed3f ;  /* 0xffffed3f07047836 */ /* 0x040fe40000000000 */
[C---:B-1----:R-:W-:Y:S01]  /*0070*/  IMAD.WIDE.U32 R2, R7.reuse, 0x8, R2 ;  /* 0x0000000807027825 */ /* 0x042fe200078e0002 */
[----:B------:R-:W-:Y:S02]  /*0080*/  SHF.L.W.U32.HI R0, R0, 0x1d, R0 ;  /* 0x0000001d00007819 */ /* 0x000fe40000010e00 */
[----:B------:R-:W-:Y:S01]  /*0090*/  ISETP.GT.U32.AND P1, PT, R4, 0xe0e, PT ;  /* 0x00000e0e0400780c */ /* 0x000fe20003f24070 */
[----:B------:R-:W-:Y:S01]  /*00a0*/  IMAD.MOV.U32 R4, RZ, RZ, 0x0 ;  /* 0x00000000ff047424 */ /* 0x000fe200078e00ff */
[----:B------:R-:W-:Y:S01]  /*00b0*/  ISETP.GE.U32.AND P0, PT, R0, 0x2222223, PT ;  /* 0x022222230000780c */ /* 0x000fe20003f06070 */
[----:B------:R-:W-:-:S05]  /*00c0*/  VIADD R0, R7, 0xffffcce7 ;  /* 0xffffcce707007836 */ /* 0x000fca0000000000 */
[----:B------:R-:W-:-:S13]  /*00d0*/  ISETP.LT.U32.OR P0, PT, R0, -0x32a1, !P0 ;  /* 0xffffcd5f0000780c */ /* 0x000fda0004701470 */
[----:B--2---:R-:W-:Y:S05]  /*00e0*/  @P0 BRA `(.L_x_6) ;  /* 0x0000000000300947 */ /* 0x004fea0003800000 */
[----:B------:R-:W-:Y:S01]  /*00f0*/  PRMT R4, R7, 0x9910, RZ ;  /* 0x0000991007047816 */ /* 0x000fe200000000ff */
[----:B------:R-:W-:Y:S02]  /*0100*/  IMAD.MOV.U32 R5, RZ, RZ, -0x1111 ;  /* 0xffffeeefff057424 */ /* 0x000fe400078e00ff */
[----:B------:R-:W-:Y:S02]  /*0110*/  IMAD.MOV.U32 R9, RZ, RZ, -0x2222000 ;  /* 0xfddde000ff097424 */ /* 0x000fe400078e00ff */
[----:B------:R-:W-:-:S05]  /*0120*/  IMAD R0, R4, R5, -0x1119 ;  /* 0xffffeee704007424 */ /* 0x000fca00078e0205 */
[----:B------:R-:W-:Y:S01]  /*0130*/  LOP3.LUT R5, R0, 0xffff, RZ, 0xc0, !PT ;  /* 0x0000ffff00057812 */ /* 0x000fe200078ec0ff */
[----:B------:R-:W-:Y:S02]  /*0140*/  IMAD R0, R4, R9, -0x2232000 ;  /* 0xfddce00004007424 */ /* 0x000fe400078e0209 */
[----:B------:R-:W-:Y:S01]  /*0150*/  IMAD.MOV.U32 R4, RZ, RZ, 0x40220000 ;  /* 0x40220000ff047424 */ /* 0x000fe200078e00ff */
[----:B------:R-:W-:-:S04]  /*0160*/  SHF.R.U32.HI R5, RZ, 0x3, R5 ;  /* 0x00000003ff057819 */ /* 0x000fc80000011605 */
[----:B------:R-:W-:-:S04]  /*0170*/  LOP3.LUT R0, R5, 0xffff, R0, 0xc8, !PT ;  /* 0x0000ffff05007812 */ /* 0x000fc800078ec800 */
[----:B------:R-:W-:-:S04]  /*0180*/  ISETP.GE.U32.AND P0, PT, R0, 0x223, PT ;  /* 0x000002230000780c */ /* 0x000fc80003f06070 */
[----:B------:R-:W-:Y:S01]  /*0190*/  FSEL R5, R4, 1.875, !P0 ;  /* 0x3ff0000004057808 */ /* 0x000fe20004000000 */
[----:B------:R-:W-:-:S08]  /*01a0*/  IMAD.MOV.U32 R4, RZ, RZ, RZ ;  /* 0x000000ffff047224 */ /* 0x000fd000078e00ff */
.L_x_6:
[----:B------:R0:W-:Y:S01]  /*01b0*/  STG.E.64 desc[UR4][R2.64], R4 ;  /* 0x0000000402007986 */ /* 0x0001e2000c101b04 */
[----:B------:R-:W-:Y:S05]  /*01c0*/  @P1 EXIT ;  /* 0x000000000000194d */ /* 0x000fea0003800000 */
[----:B------:R-:W-:-:S05]  /*01d0*/  LOP3.LUT R0, R7, 0xffff, RZ, 0xc0, !PT ;  /* 0x0000ffff07007812 */ /* 0x000fca00078ec0ff */
[----:B------:R-:W-:-:S05]  /*01e0*/  IMAD R0, R0, 0x8889, RZ ;  /* 0x0000888900007824 */ /* 0x000fca00078e02ff */
[----:B------:R-:W-:-:S04]  /*01f0*/  SHF.R.U32.HI R0, RZ, 0x16, R0 ;  /* 0x00000016ff007819 */ /* 0x000fc80000011600 */
[----:B------:R-:W-:-:S05]  /*0200*/  PRMT R0, R0, 0x9910, RZ ;  /* 0x0000991000007816 */ /* 0x000fca00000000ff */
[----:B------:R-:W-:-:S04]  /*0210*/  IMAD R0, R0, 0x78, RZ ;  /* 0x0000007800007824 */ /* 0x000fc800078e02ff */
[----:B------:R-:W-:-:S05]  /*0220*/  IMAD.MOV R0, RZ, RZ, -R0 ;  /* 0x000000ffff007224 */ /* 0x000fca00078e0a00 */
[----:B------:R-:W-:-:S04]  /*0230*/  PRMT R0, R0, 0x7710, RZ ;  /* 0x0000771000007816 */ /* 0x000fc800000000ff */
[----:B------:R-:W-:-:S04]  /*0240*/  IADD3 R0, PT, PT, R7, -0x28, R0 ;  /* 0xffffffd807007810 */ /* 0x000fc80007ffe000 */
[----:B------:R-:W-:-:S04]  /*0250*/  LOP3.LUT R0, R0, 0xffff, RZ, 0xc0, !PT ;  /* 0x0000ffff00007812 */ /* 0x000fc800078ec0ff */
[----:B------:R-:W-:-:S13]  /*0260*/  ISETP.GT.U32.AND P0, PT, R0, 0x27, PT ;  /* 0x000000270000780c */ /* 0x000fda0003f04070 */
[----:B------:R-:W-:Y:S05]  /*0270*/  @P0 EXIT ;  /* 0x000000000000094d */ /* 0x000fea0003800000 */
[----:B------:R-:W-:Y:S01]  /*0280*/  STG.E.64 desc[UR4][R2.64], RZ ;  /* 0x000000ff02007986 */ /* 0x000fe2000c101b04 */
[----:B------:R-:W-:Y:S05]  /*0290*/  EXIT ;  /* 0x000000000000794d */ /* 0x000fea0003800000 */
.L_x_7:
        /* <DEDUP_REMOVED lines=14> */
.L_x_10:


//--------------------- .nv.shared.reserved.0     --------------------------
	.section	.nv.shared.reserved.0,"aw",@nobits
	.weak		__nv_reservedSMEM_offset_0_alias
	.size		__nv_reservedSMEM_offset_0_alias, 0, 64
	.other		__nv_reservedSMEM_offset_0_alias,@"STO_CUDA_RESERVED_SHARED STV_DEFAULT"
__nv_reservedSMEM_offset_0_alias:
	.zero		0
	.zero		64


//--------------------- .nv.constant0._Z7averagePdS_ --------------------------
	.section	.nv.constant0._Z7averagePdS_,"a",@progbits
	.sectionflags	@""
	.align	4
.nv.constant0._Z7averagePdS_:
	.zero		912


//--------------------- .nv.constant0._Z4fillPd   --------------------------
	.section	.nv.constant0._Z4fillPd,"a",@progbits
	.sectionflags	@""
	.align	4
.nv.constant0._Z4fillPd:
	.zero		904


//--------------------- SYMBOLS --------------------------

	.type		.nv.reservedSmem.offset0,@object
	.size		.nv.reservedSmem.offset0,0x4
